	.headerflags	@"EF_CUDA_TEXMODE_UNIFIED EF_CUDA_64BIT_ADDRESS EF_CUDA_ACCELERATORS EF_CUDA_SM90 EF_CUDA_VIRTUAL_SM(EF_CUDA_SM90)"
	.elftype	@"ET_EXEC"


//--------------------- .nv.info                  --------------------------
	.section	.nv.info,"",@"SHT_CUDA_INFO"
	.align	4


	//----- nvinfo : EIATTR_REGCOUNT
	.align		4
        /*0000*/ 	.byte	0x04, 0x2f
        /*0002*/ 	.short	(.L_1 - .L_0)
	.align		4
.L_0:
        /*0004*/ 	.word	index@(triton_poi_fused__unsafe_index_add_mul_sub_34)
        /*0008*/ 	.word	0x0000001e


	//----- nvinfo : EIATTR_MIN_STACK_SIZE
	.align		4
.L_1:
        /*000c*/ 	.byte	0x04, 0x12
        /*000e*/ 	.short	(.L_3 - .L_2)
	.align		4
.L_2:
        /*0010*/ 	.word	index@(triton_poi_fused__unsafe_index_add_mul_sub_34)
        /*0014*/ 	.word	0x00000000


	//----- nvinfo : EIATTR_FRAME_SIZE
	.align		4
.L_3:
        /*0018*/ 	.byte	0x04, 0x11
        /*001a*/ 	.short	(.L_5 - .L_4)
	.align		4
.L_4:
        /*001c*/ 	.word	index@(triton_poi_fused__unsafe_index_add_mul_sub_34)
        /*0020*/ 	.word	0x00000000


	//----- nvinfo : EIATTR_MIN_STACK_SIZE
	.align		4
.L_5:
        /*0024*/ 	.byte	0x04, 0x12
        /*0026*/ 	.short	(.L_7 - .L_6)
	.align		4
.L_6:
        /*0028*/ 	.word	index@(triton_poi_fused__unsafe_index_add_mul_sub_34)
        /*002c*/ 	.word	0x00000000
.L_7:


//--------------------- .nv.info.triton_poi_fused__unsafe_index_add_mul_sub_34 --------------------------
	.section	.nv.info.triton_poi_fused__unsafe_index_add_mul_sub_34,"",@"SHT_CUDA_INFO"
	.sectionflags	@""
	.align	4


	//----- nvinfo : EIATTR_CUDA_API_VERSION
	.align		4
        /*0000*/ 	.byte	0x04, 0x37
        /*0002*/ 	.short	(.L_9 - .L_8)
.L_8:
        /*0004*/ 	.word	0x0000007c


	//----- nvinfo : EIATTR_KPARAM_INFO
	.align		4
.L_9:
        /*0008*/ 	.byte	0x04, 0x17
        /*000a*/ 	.short	(.L_11 - .L_10)
.L_10:
        /*000c*/ 	.word	0x00000000
        /*0010*/ 	.short	0x0008
        /*0012*/ 	.short	0x0040
        /*0014*/ 	.byte	0x00, 0xf0, 0x11, 0x00


	//----- nvinfo : EIATTR_KPARAM_INFO
	.align		4
.L_11:
        /*0018*/ 	.byte	0x04, 0x17
        /*001a*/ 	.short	(.L_13 - .L_12)
.L_12:
        /*001c*/ 	.word	0x00000000
        /*0020*/ 	.short	0x0007
        /*0022*/ 	.short	0x0038
        /*0024*/ 	.byte	0x00, 0xf4, 0x21, 0x00


	//----- nvinfo : EIATTR_KPARAM_INFO
	.align		4
.L_13:
        /*0028*/ 	.byte	0x04, 0x17
        /*002a*/ 	.short	(.L_15 - .L_14)
.L_14:
        /*002c*/ 	.word	0x00000000
        /*0030*/ 	.short	0x0006
        /*0032*/ 	.short	0x0030
        /*0034*/ 	.byte	0x00, 0xf4, 0x21, 0x00


	//----- nvinfo : EIATTR_KPARAM_INFO
	.align		4
.L_15:
        /*0038*/ 	.byte	0x04, 0x17
        /*003a*/ 	.short	(.L_17 - .L_16)
.L_16:
        /*003c*/ 	.word	0x00000000
        /*0040*/ 	.short	0x0005
        /*0042*/ 	.short	0x0028
        /*0044*/ 	.byte	0x00, 0xf4, 0x21, 0x00


	//----- nvinfo : EIATTR_KPARAM_INFO
	.align		4
.L_17:
        /*0048*/ 	.byte	0x04, 0x17
        /*004a*/ 	.short	(.L_19 - .L_18)
.L_18:
        /*004c*/ 	.word	0x00000000
        /*0050*/ 	.short	0x0004
        /*0052*/ 	.short	0x0020
        /*0054*/ 	.byte	0x00, 0xf4, 0x21, 0x00


	//----- nvinfo : EIATTR_KPARAM_INFO
	.align		4
.L_19:
        /*0058*/ 	.byte	0x04, 0x17
        /*005a*/ 	.short	(.L_21 - .L_20)
.L_20:
        /*005c*/ 	.word	0x00000000
        /*0060*/ 	.short	0x0003
        /*0062*/ 	.short	0x0018
        /*0064*/ 	.byte	0x00, 0xf4, 0x21, 0x00


	//----- nvinfo : EIATTR_KPARAM_INFO
	.align		4
.L_21:
        /*0068*/ 	.byte	0x04, 0x17
        /*006a*/ 	.short	(.L_23 - .L_22)
.L_22:
        /*006c*/ 	.word	0x00000000
        /*0070*/ 	.short	0x0002
        /*0072*/ 	.short	0x0010
        /*0074*/ 	.byte	0x00, 0xf4, 0x21, 0x00


	//----- nvinfo : EIATTR_KPARAM_INFO
	.align		4
.L_23:
        /*0078*/ 	.byte	0x04, 0x17
        /*007a*/ 	.short	(.L_25 - .L_24)
.L_24:
        /*007c*/ 	.word	0x00000000
        /*0080*/ 	.short	0x0001
        /*0082*/ 	.short	0x0008
        /*0084*/ 	.byte	0x00, 0xf4, 0x21, 0x00


	//----- nvinfo : EIATTR_KPARAM_INFO
	.align		4
.L_25:
        /*0088*/ 	.byte	0x04, 0x17
        /*008a*/ 	.short	(.L_27 - .L_26)
.L_26:
        /*008c*/ 	.word	0x00000000
        /*0090*/ 	.short	0x0000
        /*0092*/ 	.short	0x0000
        /*0094*/ 	.byte	0x00, 0xf4, 0x21, 0x00


	//----- nvinfo : EIATTR_SPARSE_MMA_MASK
	.align		4
.L_27:
        /*0098*/ 	.byte	0x03, 0x50
        /*009a*/ 	.short	0x0000


	//----- nvinfo : EIATTR_MAXREG_COUNT
	.align		4
        /*009c*/ 	.byte	0x03, 0x1b
        /*009e*/ 	.short	0x00ff


	//----- nvinfo : EIATTR_EXIT_INSTR_OFFSETS
	.align		4
        /*00a0*/ 	.byte	0x04, 0x1c
        /*00a2*/ 	.short	(.L_29 - .L_28)


	//   ....[0]....
.L_28:
        /*00a4*/ 	.word	0x00000870


	//----- nvinfo : EIATTR_REQNTID
	.align		4
.L_29:
        /*00a8*/ 	.byte	0x04, 0x10
        /*00aa*/ 	.short	(.L_31 - .L_30)
.L_30:
        /*00ac*/ 	.word	0x00000100
        /*00b0*/ 	.word	0x00000001
        /*00b4*/ 	.word	0x00000001


	//----- nvinfo : EIATTR_CBANK_PARAM_SIZE
	.align		4
.L_31:
        /*00b8*/ 	.byte	0x03, 0x19
        /*00ba*/ 	.short	0x0044


	//----- nvinfo : EIATTR_PARAM_CBANK
	.align		4
        /*00bc*/ 	.byte	0x04, 0x0a
        /*00be*/ 	.short	(.L_33 - .L_32)
	.align		4
.L_32:
        /*00c0*/ 	.word	index@(.nv.constant0.triton_poi_fused__unsafe_index_add_mul_sub_34)
        /*00c4*/ 	.short	0x0210
        /*00c6*/ 	.short	0x0044


	//----- nvinfo : EIATTR_SW_WAR
	.align		4
.L_33:
        /*00c8*/ 	.byte	0x04, 0x36
        /*00ca*/ 	.short	(.L_35 - .L_34)
.L_34:
        /*00cc*/ 	.word	0x00000008
.L_35:


//--------------------- .nv.callgraph             --------------------------
	.section	.nv.callgraph,"",@"SHT_CUDA_CALLGRAPH"
	.align	4
	.sectionentsize	8
	.align		4
        /*0000*/ 	.word	0x00000000
	.align		4
        /*0004*/ 	.word	0xffffffff
	.align		4
        /*0008*/ 	.word	0x00000000
	.align		4
        /*000c*/ 	.word	0xfffffffe
	.align		4
        /*0010*/ 	.word	0x00000000
	.align		4
        /*0014*/ 	.word	0xfffffffd
	.align		4
        /*0018*/ 	.word	0x00000000
	.align		4
        /*001c*/ 	.word	0xfffffffc


//--------------------- .text.triton_poi_fused__unsafe_index_add_mul_sub_34 --------------------------
	.section	.text.triton_poi_fused__unsafe_index_add_mul_sub_34,"ax",@progbits
	.align	128
        .global         triton_poi_fused__unsafe_index_add_mul_sub_34
        .type           triton_poi_fused__unsafe_index_add_mul_sub_34,@function
        .size           triton_poi_fused__unsafe_index_add_mul_sub_34,(.L_x_1 - triton_poi_fused__unsafe_index_add_mul_sub_34)
        .other          triton_poi_fused__unsafe_index_add_mul_sub_34,@"STO_CUDA_ENTRY STV_DEFAULT"
triton_poi_fused__unsafe_index_add_mul_sub_34:
.text.triton_poi_fused__unsafe_index_add_mul_sub_34:
[----:B------:R-:W-:Y:S01]  /*0000*/  LDC R1, c[0x0][0x28] ;  /* 0x00000a00ff017b82 */ /* 0x000fe20000000800 */
[----:B------:R-:W1:Y:S07]  /*0010*/  S2R R0, SR_TID.X ;  /* 0x0000000000007919 */ /* 0x000e6e0000002100 */
[----:B------:R-:W2:Y:S01]  /*0020*/  LDC.64 R4, c[0x0][0x220] ;  /* 0x00008800ff047b82 */ /* 0x000ea20000000a00 */
[----:B------:R-:W-:Y:S01]  /*0030*/  ULDC.64 UR4, c[0x0][0x208] ;  /* 0x0000820000047ab9 */ /* 0x000fe20000000a00 */
[----:B------:R-:W3:Y:S06]  /*0040*/  S2R R16, SR_CTAID.X ;  /* 0x0000000000107919 */ /* 0x000eec0000002500 */
[----:B------:R-:W4:Y:S08]  /*0050*/  LDC.64 R8, c[0x0][0x230] ;  /* 0x00008c00ff087b82 */ /* 0x000f300000000a00 */
[----:B------:R-:W5:Y:S01]  /*0060*/  LDC.64 R12, c[0x0][0x218] ;  /* 0x00008600ff0c7b82 */ /* 0x000f620000000a00 */
[----:B-1----:R-:W-:-:S04]  /*0070*/  SHF.L.U32 R0, R0, 0x1, RZ ;  /* 0x0000000100007819 */ /* 0x002fc800000006ff */
[----:B------:R-:W-:-:S04]  /*0080*/  LOP3.LUT R3, R0, 0x1fe, RZ, 0xc0, !PT ;  /* 0x000001fe00037812 */ /* 0x000fc800078ec0ff */
[----:B---3--:R-:W-:-:S04]  /*0090*/  LEA R0, R16, R3, 0x9 ;  /* 0x0000000310007211 */ /* 0x008fc800078e48ff */
[----:B------:R-:W-:-:S04]  /*00a0*/  SHF.R.S32.HI R3, RZ, 0x1f, R0 ;  /* 0x0000001fff037819 */ /* 0x000fc80000011400 */
[----:B------:R-:W-:-:S04]  /*00b0*/  LEA.HI R2, R3, R0, RZ, 0x6 ;  /* 0x0000000003027211 */ /* 0x000fc800078f30ff */
[----:B------:R-:W-:-:S04]  /*00c0*/  LOP3.LUT R3, R2, 0xffffffc0, RZ, 0xc0, !PT ;  /* 0xffffffc002037812 */ /* 0x000fc800078ec0ff */
[----:B------:R-:W-:-:S05]  /*00d0*/  IADD3 R3, R0, -R3, RZ ;  /* 0x8000000300037210 */ /* 0x000fca0007ffe0ff */
[----:B--2---:R-:W-:-:S06]  /*00e0*/  IMAD.WIDE R4, R3, 0x8, R4 ;  /* 0x0000000803047825 */ /* 0x004fcc00078e0204 */
[----:B------:R-:W2:Y:S01]  /*00f0*/  LDG.E.EL.128 R4, desc[UR4][R4.64] ;  /* 0x0000000404047981 */ /* 0x000ea2000c2e1d00 */
[----:B----4-:R-:W-:Y:S01]  /*0100*/  IMAD.WIDE R8, R3, 0x8, R8 ;  /* 0x0000000803087825 */ /* 0x010fe200078e0208 */
[----:B------:R-:W-:-:S04]  /*0110*/  SHF.R.S32.HI R2, RZ, 0x6, R2 ;  /* 0x00000006ff027819 */ /* 0x000fc80000011402 */
[----:B------:R-:W-:Y:S01]  /*0120*/  LEA.HI R14, R2, R2, RZ, 0x6 ;  /* 0x00000002020e7211 */ /* 0x000fe200078f30ff */
[----:B------:R-:W3:Y:S03]  /*0130*/  LDG.E.EL.128 R8, desc[UR4][R8.64] ;  /* 0x0000000408087981 */ /* 0x000ee6000c2e1d00 */
[----:B------:R-:W-:-:S04]  /*0140*/  LOP3.LUT R15, R14, 0xffffffc0, RZ, 0xc0, !PT ;  /* 0xffffffc00e0f7812 */ /* 0x000fc800078ec0ff */
[----:B------:R-:W-:-:S05]  /*0150*/  IADD3 R2, R2, -R15, RZ ;  /* 0x8000000f02027210 */ /* 0x000fca0007ffe0ff */
[C---:B-----5:R-:W-:Y:S02]  /*0160*/  IMAD.WIDE R14, R2.reuse, 0x8, R12 ;  /* 0x00000008020e7825 */ /* 0x060fe400078e020c */
[----:B------:R-:W1:Y:S04]  /*0170*/  LDC.64 R12, c[0x0][0x240] ;  /* 0x00009000ff0c7b82 */ /* 0x000e680000000a00 */
[----:B------:R-:W4:Y:S01]  /*0180*/  LDG.E.EL.64 R14, desc[UR4][R14.64] ;  /* 0x000000040e0e7981 */ /* 0x000f22000c2e1b00 */
[----:B-1----:R-:W-:-:S06]  /*0190*/  IMAD.WIDE R12, R2, 0x8, R12 ;  /* 0x00000008020c7825 */ /* 0x002fcc00078e020c */
[----:B------:R-:W5:Y:S01]  /*01a0*/  LDG.E.EL.64 R12, desc[UR4][R12.64] ;  /* 0x000000040c0c7981 */ /* 0x000f62000c2e1b00 */
[----:B------:R-:W-:Y:S02]  /*01b0*/  SHF.R.S32.HI R19, RZ, 0x16, R16 ;  /* 0x00000016ff137819 */ /* 0x000fe40000011410 */
[----:B------:R-:W1:Y:S02]  /*01c0*/  LDC.64 R16, c[0x0][0x228] ;  /* 0x00008a00ff107b82 */ /* 0x000e640000000a00 */
[----:B------:R-:W-:-:S04]  /*01d0*/  SGXT R19, R19, 0x1 ;  /* 0x000000011313781a */ /* 0x000fc80000000200 */
[----:B------:R-:W-:-:S04]  /*01e0*/  LEA.HI R18, R19, R0, RZ, 0xc ;  /* 0x0000000013127211 */ /* 0x000fc800078f60ff */
[----:B------:R-:W-:-:S05]  /*01f0*/  SHF.R.S32.HI R18, RZ, 0xc, R18 ;  /* 0x0000000cff127819 */ /* 0x000fca0000011412 */
[----:B------:R-:W-:Y:S01]  /*0200*/  IMAD.HI R19, R18, 0x6bca1af3, RZ ;  /* 0x6bca1af312137827 */ /* 0x000fe200078e02ff */
[----:B--2---:R-:W-:Y:S02]  /*0210*/  SHF.R.U32.HI R27, RZ, 0x1c, R5 ;  /* 0x0000001cff1b7819 */ /* 0x004fe40000011605 */
[----:B------:R-:W-:Y:S02]  /*0220*/  SHF.R.U32.HI R25, RZ, 0x1c, R7 ;  /* 0x0000001cff197819 */ /* 0x000fe40000011607 */
[----:B------:R-:W-:Y:S02]  /*0230*/  LOP3.LUT R27, R27, 0x8, RZ, 0xc0, !PT ;  /* 0x000000081b1b7812 */ /* 0x000fe400078ec0ff */
[----:B------:R-:W-:Y:S02]  /*0240*/  LOP3.LUT R25, R25, 0x8, RZ, 0xc0, !PT ;  /* 0x0000000819197812 */ /* 0x000fe400078ec0ff */
[----:B------:R-:W-:Y:S02]  /*0250*/  IADD3 R27, P0, R4, R27, RZ ;  /* 0x0000001b041b7210 */ /* 0x000fe40007f1e0ff */
[----:B------:R-:W-:-:S02]  /*0260*/  SHF.R.U32.HI R4, RZ, 0x1f, R19 ;  /* 0x0000001fff047819 */ /* 0x000fc40000011613 */
[----:B---3--:R-:W-:Y:S02]  /*0270*/  SHF.R.U32.HI R21, RZ, 0x1c, R9 ;  /* 0x0000001cff157819 */ /* 0x008fe40000011609 */
[----:B------:R-:W-:Y:S02]  /*0280*/  LEA.HI.SX32 R23, R19, R4, 0x1d ;  /* 0x0000000413177211 */ /* 0x000fe400078feaff */
[----:B------:R-:W-:Y:S02]  /*0290*/  LOP3.LUT R21, R21, 0x8, RZ, 0xc0, !PT ;  /* 0x0000000815157812 */ /* 0x000fe400078ec0ff */
[----:B------:R-:W-:Y:S01]  /*02a0*/  IADD3.X R22, RZ, R5, RZ, P0, !PT ;  /* 0x00000005ff167210 */ /* 0x000fe200007fe4ff */
[----:B------:R-:W-:Y:S01]  /*02b0*/  IMAD R4, R23, -0x13, R18 ;  /* 0xffffffed17047824 */ /* 0x000fe200078e0212 */
[----:B------:R-:W-:Y:S01]  /*02c0*/  IADD3 R19, P1, R8, R21, RZ ;  /* 0x0000001508137210 */ /* 0x000fe20007f3e0ff */
[----:B-1----:R-:W-:Y:S01]  /*02d0*/  IMAD.WIDE.U32 R20, R27, 0x4c, R16 ;  /* 0x0000004c1b147825 */ /* 0x002fe200078e0010 */
[----:B------:R-:W-:-:S02]  /*02e0*/  SHF.R.U32.HI R23, RZ, 0x1c, R11 ;  /* 0x0000001cff177819 */ /* 0x000fc4000001160b */
[----:B------:R-:W-:Y:S01]  /*02f0*/  IADD3 R5, P0, R6, R25, RZ ;  /* 0x0000001906057210 */ /* 0x000fe20007f1e0ff */
[----:B------:R-:W-:Y:S01]  /*0300*/  IMAD R25, R22, 0x4c, RZ ;  /* 0x0000004c16197824 */ /* 0x000fe200078e02ff */
[----:B------:R-:W-:Y:S01]  /*0310*/  IADD3.X R8, RZ, R9, RZ, P1, !PT ;  /* 0x00000009ff087210 */ /* 0x000fe20000ffe4ff */
[----:B------:R-:W-:Y:S01]  /*0320*/  IMAD.WIDE.U32 R18, R19, 0x4c, R16 ;  /* 0x0000004c13127825 */ /* 0x000fe200078e0010 */
[----:B------:R-:W-:Y:S02]  /*0330*/  LOP3.LUT R23, R23, 0x8, RZ, 0xc0, !PT ;  /* 0x0000000817177812 */ /* 0x000fe400078ec0ff */
[----:B------:R-:W-:Y:S01]  /*0340*/  IADD3.X R6, RZ, R7, RZ, P0, !PT ;  /* 0x00000007ff067210 */ /* 0x000fe200007fe4ff */
[----:B------:R-:W-:Y:S01]  /*0350*/  IMAD.HI R22, R0, 0x6bca1af3, RZ ;  /* 0x6bca1af300167827 */ /* 0x000fe200078e02ff */
[----:B------:R-:W-:Y:S02]  /*0360*/  IADD3 R21, R21, R25, RZ ;  /* 0x0000001915157210 */ /* 0x000fe40007ffe0ff */
[----:B------:R-:W-:Y:S01]  /*0370*/  IADD3 R23, P0, R10, R23, RZ ;  /* 0x000000170a177210 */ /* 0x000fe20007f1e0ff */
[----:B------:R-:W-:Y:S01]  /*0380*/  IMAD R25, R8, 0x4c, RZ ;  /* 0x0000004c08197824 */ /* 0x000fe200078e02ff */
[----:B----4-:R-:W-:Y:S01]  /*0390*/  SHF.R.U32.HI R7, RZ, 0x1c, R15 ;  /* 0x0000001cff077819 */ /* 0x010fe2000001160f */
[----:B------:R-:W-:Y:S01]  /*03a0*/  IMAD.WIDE.U32 R8, R5, 0x4c, R16 ;  /* 0x0000004c05087825 */ /* 0x000fe200078e0010 */
[----:B------:R-:W-:-:S02]  /*03b0*/  IADD3.X R10, RZ, R11, RZ, P0, !PT ;  /* 0x0000000bff0a7210 */ /* 0x000fc400007fe4ff */
[----:B------:R-:W-:Y:S01]  /*03c0*/  LOP3.LUT R7, R7, 0x8, RZ, 0xc0, !PT ;  /* 0x0000000807077812 */ /* 0x000fe200078ec0ff */
[----:B------:R-:W-:Y:S01]  /*03d0*/  IMAD R5, R6, 0x4c, RZ ;  /* 0x0000004c06057824 */ /* 0x000fe200078e02ff */
[----:B------:R-:W-:Y:S01]  /*03e0*/  IADD3 R19, R19, R25, RZ ;  /* 0x0000001913137210 */ /* 0x000fe20007ffe0ff */
[----:B------:R-:W-:Y:S01]  /*03f0*/  IMAD.WIDE.U32 R16, R23, 0x4c, R16 ;  /* 0x0000004c17107825 */ /* 0x000fe200078e0010 */
[----:B------:R-:W-:Y:S02]  /*0400*/  IADD3 R7, P0, R14, R7, RZ ;  /* 0x000000070e077210 */ /* 0x000fe40007f1e0ff */
[----:B------:R-:W-:Y:S01]  /*0410*/  IADD3 R9, R9, R5, RZ ;  /* 0x0000000509097210 */ /* 0x000fe20007ffe0ff */
[----:B------:R-:W-:Y:S01]  /*0420*/  IMAD R5, R10, 0x4c, RZ ;  /* 0x0000004c0a057824 */ /* 0x000fe200078e02ff */
[----:B------:R-:W-:Y:S01]  /*0430*/  IADD3.X R6, RZ, R15, RZ, P0, !PT ;  /* 0x0000000fff067210 */ /* 0x000fe200007fe4ff */
[----:B------:R-:W-:-:S03]  /*0440*/  IMAD.WIDE R14, R4, 0x4, R20 ;  /* 0x00000004040e7825 */ /* 0x000fc600078e0214 */
[----:B------:R-:W-:Y:S01]  /*0450*/  IADD3 R17, R17, R5, RZ ;  /* 0x0000000511117210 */ /* 0x000fe20007ffe0ff */
[----:B------:R-:W-:Y:S01]  /*0460*/  IMAD R6, R6, 0x260, RZ ;  /* 0x0000026006067824 */ /* 0x000fe200078e02ff */
[----:B------:R-:W-:Y:S01]  /*0470*/  SHF.R.U32.HI R5, RZ, 0x1f, R22 ;  /* 0x0000001fff057819 */ /* 0x000fe20000011616 */
[----:B------:R-:W-:-:S03]  /*0480*/  IMAD.WIDE R10, R4, 0x4, R18 ;  /* 0x00000004040a7825 */ /* 0x000fc600078e0212 */
[----:B------:R-:W-:Y:S01]  /*0490*/  LEA.HI.SX32 R5, R22, R5, 0x11 ;  /* 0x0000000516057211 */ /* 0x000fe200078f8aff */
[----:B------:R-:W-:-:S04]  /*04a0*/  IMAD.WIDE R24, R4, 0x4, R16 ;  /* 0x0000000404187825 */ /* 0x000fc800078e0210 */
[----:B------:R-:W-:Y:S01]  /*04b0*/  IMAD.WIDE R8, R4, 0x4, R8 ;  /* 0x0000000404087825 */ /* 0x000fe200078e0208 */
[----:B-----5:R-:W-:-:S03]  /*04c0*/  SHF.R.U32.HI R4, RZ, 0x1c, R13 ;  /* 0x0000001cff047819 */ /* 0x020fc6000001160d */
[----:B------:R-:W-:-:S04]  /*04d0*/  IMAD.WIDE.U32 R22, R7, 0x260, R24 ;  /* 0x0000026007167825 */ /* 0x000fc800078e0018 */
[----:B------:R-:W-:Y:S01]  /*04e0*/  IMAD R5, R5, 0x4c0, RZ ;  /* 0x000004c005057824 */ /* 0x000fe200078e02ff */
[----:B------:R-:W-:Y:S01]  /*04f0*/  IADD3 R23, R6, R23, RZ ;  /* 0x0000001706177210 */ /* 0x000fe20007ffe0ff */
[----:B------:R-:W-:-:S04]  /*0500*/  IMAD.WIDE.U32 R18, R7, 0x260, R14 ;  /* 0x0000026007127825 */ /* 0x000fc800078e000e */
[----:B------:R-:W-:Y:S01]  /*0510*/  IMAD.WIDE.U32 R20, R7, 0x260, R10 ;  /* 0x0000026007147825 */ /* 0x000fe200078e000a */
[----:B------:R-:W-:-:S03]  /*0520*/  IADD3 R19, R19, R6, RZ ;  /* 0x0000000613137210 */ /* 0x000fc60007ffe0ff */
[----:B------:R-:W-:Y:S01]  /*0530*/  IMAD.WIDE.U32 R16, R7, 0x260, R8 ;  /* 0x0000026007107825 */ /* 0x000fe200078e0008 */
[----:B------:R-:W-:Y:S02]  /*0540*/  LOP3.LUT R7, R4, 0x8, RZ, 0xc0, !PT ;  /* 0x0000000804077812 */ /* 0x000fe400078ec0ff */
[----:B------:R-:W-:Y:S01]  /*0550*/  IADD3 R21, R6, R21, RZ ;  /* 0x0000001506157210 */ /* 0x000fe20007ffe0ff */
[C---:B------:R-:W-:Y:S01]  /*0560*/  IMAD.WIDE R26, R5.reuse, 0x4, R22 ;  /* 0x00000004051a7825 */ /* 0x040fe200078e0216 */
[----:B------:R-:W-:Y:S01]  /*0570*/  IADD3 R7, P0, R12, R7, RZ ;  /* 0x000000070c077210 */ /* 0x000fe20007f1e0ff */
[----:B------:R-:W1:Y:S01]  /*0580*/  LDC.64 R22, c[0x0][0x238] ;  /* 0x00008e00ff167b82 */ /* 0x000e620000000a00 */
[----:B------:R-:W-:Y:S01]  /*0590*/  IADD3 R17, R6, R17, RZ ;  /* 0x0000001106117210 */ /* 0x000fe20007ffe0ff */
[----:B------:R-:W-:Y:S01]  /*05a0*/  IMAD.WIDE R18, R5, 0x4, R18 ;  /* 0x0000000405127825 */ /* 0x000fe200078e0212 */
[----:B------:R-:W-:Y:S01]  /*05b0*/  IADD3.X R12, RZ, R13, RZ, P0, !PT ;  /* 0x0000000dff0c7210 */ /* 0x000fe200007fe4ff */
[----:B------:R-:W2:Y:S02]  /*05c0*/  LDG.E.EL R27, desc[UR4][R26.64] ;  /* 0x000000041a1b7981 */ /* 0x000ea4000c2e1900 */
[----:B------:R-:W-:-:S02]  /*05d0*/  IMAD.WIDE.U32 R14, R7, 0x260, R14 ;  /* 0x00000260070e7825 */ /* 0x000fc400078e000e */
[----:B------:R-:W3:Y:S02]  /*05e0*/  LDG.E.EL R19, desc[UR4][R18.64] ;  /* 0x0000000412137981 */ /* 0x000ee4000c2e1900 */
[----:B------:R-:W-:-:S04]  /*05f0*/  IMAD.WIDE.U32 R10, R7, 0x260, R10 ;  /* 0x00000260070a7825 */ /* 0x000fc800078e000a */
[----:B------:R-:W-:-:S04]  /*0600*/  IMAD.WIDE.U32 R8, R7, 0x260, R8 ;  /* 0x0000026007087825 */ /* 0x000fc800078e0008 */
[----:B------:R-:W-:Y:S02]  /*0610*/  IMAD.WIDE.U32 R24, R7, 0x260, R24 ;  /* 0x0000026007187825 */ /* 0x000fe400078e0018 */
[----:B------:R-:W4:Y:S02]  /*0620*/  LDC.64 R6, c[0x0][0x248] ;  /* 0x00009200ff067b82 */ /* 0x000f240000000a00 */
[----:B------:R-:W-:Y:S02]  /*0630*/  IMAD R13, R12, 0x260, RZ ;  /* 0x000002600c0d7824 */ /* 0x000fe400078e02ff */
[----:B------:R-:W-:-:S03]  /*0640*/  IMAD.WIDE R20, R5, 0x4, R20 ;  /* 0x0000000405147825 */ /* 0x000fc600078e0214 */
[----:B------:R-:W-:Y:S01]  /*0650*/  IADD3 R15, R15, R13, RZ ;  /* 0x0000000d0f0f7210 */ /* 0x000fe20007ffe0ff */
[C---:B------:R-:W-:Y:S01]  /*0660*/  IMAD.WIDE R16, R5.reuse, 0x4, R16 ;  /* 0x0000000405107825 */ /* 0x040fe200078e0210 */
[----:B------:R-:W-:Y:S01]  /*0670*/  IADD3 R11, R13, R11, RZ ;  /* 0x0000000b0d0b7210 */ /* 0x000fe20007ffe0ff */
[----:B------:R-:W3:Y:S01]  /*0680*/  LDG.E.EL R20, desc[UR4][R20.64] ;  /* 0x0000000414147981 */ /* 0x000ee2000c2e1900 */
[----:B------:R-:W-:Y:S02]  /*0690*/  IADD3 R9, R13, R9, RZ ;  /* 0x000000090d097210 */ /* 0x000fe40007ffe0ff */
[----:B------:R-:W-:Y:S01]  /*06a0*/  IADD3 R25, R13, R25, RZ ;  /* 0x000000190d197210 */ /* 0x000fe20007ffe0ff */
[C---:B------:R-:W-:Y:S01]  /*06b0*/  IMAD.WIDE R14, R5.reuse, 0x4, R14 ;  /* 0x00000004050e7825 */ /* 0x040fe200078e020e */
[----:B------:R-:W2:Y:S03]  /*06c0*/  LDG.E.EL R16, desc[UR4][R16.64] ;  /* 0x0000000410107981 */ /* 0x000ea6000c2e1900 */
[----:B------:R-:W-:-:S02]  /*06d0*/  IMAD.WIDE R10, R5, 0x4, R10 ;  /* 0x00000004050a7825 */ /* 0x000fc400078e020a */
[----:B------:R-:W5:Y:S02]  /*06e0*/  LDG.E.EL R15, desc[UR4][R14.64] ;  /* 0x000000040e0f7981 */ /* 0x000f64000c2e1900 */
[C---:B------:R-:W-:Y:S02]  /*06f0*/  IMAD.WIDE R8, R5.reuse, 0x4, R8 ;  /* 0x0000000405087825 */ /* 0x040fe400078e0208 */
[----:B------:R-:W5:Y:S02]  /*0700*/  LDG.E.EL R10, desc[UR4][R10.64] ;  /* 0x000000040a0a7981 */ /* 0x000f64000c2e1900 */
[----:B------:R-:W-:Y:S02]  /*0710*/  IMAD.WIDE R24, R5, 0x4, R24 ;  /* 0x0000000405187825 */ /* 0x000fe400078e0218 */
[----:B------:R-:W5:Y:S02]  /*0720*/  LDG.E.EL R8, desc[UR4][R8.64] ;  /* 0x0000000408087981 */ /* 0x000f64000c2e1900 */
[----:B-1----:R-:W-:-:S02]  /*0730*/  IMAD.WIDE R22, R3, 0x4, R22 ;  /* 0x0000000403167825 */ /* 0x002fc400078e0216 */
[----:B------:R-:W5:Y:S02]  /*0740*/  LDG.E.EL R25, desc[UR4][R24.64] ;  /* 0x0000000418197981 */ /* 0x000f64000c2e1900 */
[----:B----4-:R-:W-:Y:S02]  /*0750*/  IMAD.WIDE R6, R2, 0x4, R6 ;  /* 0x0000000402067825 */ /* 0x010fe400078e0206 */
[----:B------:R-:W4:Y:S01]  /*0760*/  LDG.E.EL.64 R22, desc[UR4][R22.64] ;  /* 0x0000000416167981 */ /* 0x000f22000c2e1b00 */
[----:B------:R-:W1:Y:S03]  /*0770*/  LDC.64 R2, c[0x0][0x210] ;  /* 0x00008400ff027b82 */ /* 0x000e660000000a00 */
[----:B------:R-:W4:Y:S01]  /*0780*/  LDG.E.EL R6, desc[UR4][R6.64] ;  /* 0x0000000406067981 */ /* 0x000f22000c2e1900 */
[----:B-1----:R-:W-:-:S04]  /*0790*/  IMAD.WIDE R2, R0, 0x4, R2 ;  /* 0x0000000400027825 */ /* 0x002fc800078e0202 */
[----:B---3--:R-:W-:Y:S01]  /*07a0*/  FADD R20, -R19, R20 ;  /* 0x0000001413147221 */ /* 0x008fe20000000100 */
[----:B--2---:R-:W-:Y:S01]  /*07b0*/  FADD R27, -R16, R27 ;  /* 0x0000001b101b7221 */ /* 0x004fe20000000100 */
[----:B-----5:R-:W-:Y:S01]  /*07c0*/  FADD R4, -R15, R10 ;  /* 0x0000000a0f047221 */ /* 0x020fe20000000100 */
[----:B------:R-:W-:Y:S01]  /*07d0*/  FADD R5, -R8, R25 ;  /* 0x0000001908057221 */ /* 0x000fe20000000100 */
[C---:B----4-:R-:W-:Y:S02]  /*07e0*/  FFMA R19, R22.reuse, R20, R19 ;  /* 0x0000001416137223 */ /* 0x050fe40000000013 */
[----:B------:R-:W-:Y:S01]  /*07f0*/  FFMA R4, R22, R4, R15 ;  /* 0x0000000416047223 */ /* 0x000fe2000000000f */
[C---:B------:R-:W-:Y:S01]  /*0800*/  FFMA R27, R23.reuse, R27, R16 ;  /* 0x0000001b171b7223 */ /* 0x040fe20000000010 */
[----:B------:R-:W-:Y:S02]  /*0810*/  FFMA R8, R23, R5, R8 ;  /* 0x0000000517087223 */ /* 0x000fe40000000008 */
[----:B------:R-:W-:-:S02]  /*0820*/  FADD R4, -R19, R4 ;  /* 0x0000000413047221 */ /* 0x000fc40000000100 */
[----:B------:R-:W-:Y:S02]  /*0830*/  FADD R8, -R27, R8 ;  /* 0x000000081b087221 */ /* 0x000fe40000000100 */
[C---:B------:R-:W-:Y:S02]  /*0840*/  FFMA R4, R6.reuse, R4, R19 ;  /* 0x0000000406047223 */ /* 0x040fe40000000013 */
[----:B------:R-:W-:-:S05]  /*0850*/  FFMA R5, R6, R8, R27 ;  /* 0x0000000806057223 */ /* 0x000fca000000001b */
[----:B------:R-:W-:Y:S01]  /*0860*/  STG.E.64 desc[UR4][R2.64], R4 ;  /* 0x0000000402007986 */ /* 0x000fe2000c101b04 */
[----:B------:R-:W-:Y:S05]  /*0870*/  EXIT ;  /* 0x000000000000794d */ /* 0x000fea0003800000 */
.L_x_0:
[----:B------:R-:W-:-:S00]  /*0880*/  BRA `(.L_x_0) ;  /* 0xfffffffc00fc7947 */ /* 0x000fc0000383ffff */
[----:B------:R-:W-:-:S00]  /*0890*/  NOP ;  /* 0x0000000000007918 */ /* 0x000fc00000000000 */
        /* <DEDUP_REMOVED lines=14> */
.L_x_1:


//--------------------- .nv.constant0.triton_poi_fused__unsafe_index_add_mul_sub_34 --------------------------
	.section	.nv.constant0.triton_poi_fused__unsafe_index_add_mul_sub_34,"a",@progbits
	.sectionflags	@""
	.align	4
.nv.constant0.triton_poi_fused__unsafe_index_add_mul_sub_34:
	.zero		596
